//
// Generated by NVIDIA NVVM Compiler
//
// Compiler Build ID: CL-36424714
// Cuda compilation tools, release 13.0, V13.0.88
// Based on NVVM 20.0.0
//

.version 9.0
.target sm_100
.address_size 64

	// .globl	_Z9reductionPiS_i
.extern .shared .align 16 .b8 sdata[];

.visible .entry _Z9reductionPiS_i(
	.param .u64 .ptr .align 1 _Z9reductionPiS_i_param_0,
	.param .u64 .ptr .align 1 _Z9reductionPiS_i_param_1,
	.param .u32 _Z9reductionPiS_i_param_2
)
{
	.reg .pred 	%p<6>;
	.reg .b32 	%r<20>;
	.reg .b64 	%rd<7>;

	ld.param.u64 	%rd1, [_Z9reductionPiS_i_param_0];
	ld.param.u64 	%rd2, [_Z9reductionPiS_i_param_1];
	ld.param.u32 	%r7, [_Z9reductionPiS_i_param_2];
	mov.u32 	%r1, %tid.x;
	mov.u32 	%r8, %ctaid.x;
	mov.u32 	%r19, %ntid.x;
	mad.lo.s32 	%r3, %r8, %r19, %r1;
	setp.ge.u32 	%p1, %r3, %r7;
	shl.b32 	%r9, %r1, 2;
	mov.u32 	%r10, sdata;
	add.s32 	%r4, %r10, %r9;
	@%p1 bra 	$L__BB0_2;
	cvta.to.global.u64 	%rd3, %rd2;
	mul.wide.u32 	%rd4, %r3, 4;
	add.s64 	%rd5, %rd3, %rd4;
	ld.global.u32 	%r12, [%rd5];
	st.shared.u32 	[%r4], %r12;
	bra.uni 	$L__BB0_3;
$L__BB0_2:
	mov.b32 	%r11, 0;
	st.shared.u32 	[%r4], %r11;
$L__BB0_3:
	bar.sync 	0;
	setp.lt.u32 	%p2, %r19, 66;
	@%p2 bra 	$L__BB0_7;
$L__BB0_4:
	shr.u32 	%r6, %r19, 1;
	setp.ge.u32 	%p3, %r1, %r6;
	@%p3 bra 	$L__BB0_6;
	shl.b32 	%r13, %r6, 2;
	add.s32 	%r14, %r4, %r13;
	ld.shared.u32 	%r15, [%r14];
	ld.shared.u32 	%r16, [%r4];
	add.s32 	%r17, %r16, %r15;
	st.shared.u32 	[%r4], %r17;
$L__BB0_6:
	bar.sync 	0;
	setp.gt.u32 	%p4, %r19, 131;
	mov.u32 	%r19, %r6;
	@%p4 bra 	$L__BB0_4;
$L__BB0_7:
	setp.ne.s32 	%p5, %r1, 0;
	@%p5 bra 	$L__BB0_9;
	ld.shared.u32 	%r18, [sdata];
	cvta.to.global.u64 	%rd6, %rd1;
	st.global.u32 	[%rd6], %r18;
$L__BB0_9:
	ret;

}
	// .globl	_Z6reducePiS_i
.visible .entry _Z6reducePiS_i(
	.param .u64 .ptr .align 1 _Z6reducePiS_i_param_0,
	.param .u64 .ptr .align 1 _Z6reducePiS_i_param_1,
	.param .u32 _Z6reducePiS_i_param_2
)
{
	.reg .pred 	%p<6>;
	.reg .b32 	%r<41>;
	.reg .b64 	%rd<11>;

	ld.param.u64 	%rd1, [_Z6reducePiS_i_param_0];
	ld.param.u64 	%rd2, [_Z6reducePiS_i_param_1];
	cvta.to.global.u64 	%rd3, %rd2;
	mov.u32 	%r1, %tid.x;
	mov.u32 	%r2, %ctaid.x;
	mov.u32 	%r40, %ntid.x;
	mul.lo.s32 	%r7, %r40, %r2;
	shl.b32 	%r8, %r7, 1;
	add.s32 	%r9, %r8, %r1;
	mul.wide.u32 	%rd4, %r9, 4;
	add.s64 	%rd5, %rd3, %rd4;
	ld.global.u32 	%r10, [%rd5];
	add.s32 	%r11, %r9, %r40;
	mul.wide.u32 	%rd6, %r11, 4;
	add.s64 	%rd7, %rd3, %rd6;
	ld.global.u32 	%r12, [%rd7];
	add.s32 	%r13, %r12, %r10;
	shl.b32 	%r14, %r1, 2;
	mov.u32 	%r15, sdata;
	add.s32 	%r4, %r15, %r14;
	st.shared.u32 	[%r4], %r13;
	bar.sync 	0;
	setp.lt.u32 	%p1, %r40, 66;
	@%p1 bra 	$L__BB1_4;
$L__BB1_1:
	shr.u32 	%r6, %r40, 1;
	setp.ge.u32 	%p2, %r1, %r6;
	@%p2 bra 	$L__BB1_3;
	shl.b32 	%r16, %r6, 2;
	add.s32 	%r17, %r4, %r16;
	ld.shared.u32 	%r18, [%r17];
	ld.shared.u32 	%r19, [%r4];
	add.s32 	%r20, %r19, %r18;
	st.shared.u32 	[%r4], %r20;
$L__BB1_3:
	bar.sync 	0;
	setp.gt.u32 	%p3, %r40, 131;
	mov.u32 	%r40, %r6;
	@%p3 bra 	$L__BB1_1;
$L__BB1_4:
	setp.gt.u32 	%p4, %r1, 31;
	@%p4 bra 	$L__BB1_7;
	ld.volatile.shared.u32 	%r21, [%r4+128];
	ld.volatile.shared.u32 	%r22, [%r4];
	add.s32 	%r23, %r22, %r21;
	st.volatile.shared.u32 	[%r4], %r23;
	ld.volatile.shared.u32 	%r24, [%r4+64];
	ld.volatile.shared.u32 	%r25, [%r4];
	add.s32 	%r26, %r25, %r24;
	st.volatile.shared.u32 	[%r4], %r26;
	ld.volatile.shared.u32 	%r27, [%r4+32];
	ld.volatile.shared.u32 	%r28, [%r4];
	add.s32 	%r29, %r28, %r27;
	st.volatile.shared.u32 	[%r4], %r29;
	ld.volatile.shared.u32 	%r30, [%r4+16];
	ld.volatile.shared.u32 	%r31, [%r4];
	add.s32 	%r32, %r31, %r30;
	st.volatile.shared.u32 	[%r4], %r32;
	ld.volatile.shared.u32 	%r33, [%r4+8];
	ld.volatile.shared.u32 	%r34, [%r4];
	add.s32 	%r35, %r34, %r33;
	st.volatile.shared.u32 	[%r4], %r35;
	ld.volatile.shared.u32 	%r36, [%r4+4];
	ld.volatile.shared.u32 	%r37, [%r4];
	add.s32 	%r38, %r37, %r36;
	st.volatile.shared.u32 	[%r4], %r38;
	setp.ne.s32 	%p5, %r1, 0;
	@%p5 bra 	$L__BB1_7;
	ld.shared.u32 	%r39, [sdata];
	cvta.to.global.u64 	%rd8, %rd1;
	mul.wide.u32 	%rd9, %r2, 4;
	add.s64 	%rd10, %rd8, %rd9;
	st.global.u32 	[%rd10], %r39;
$L__BB1_7:
	ret;

}


// ===== COMPILED SASS (sm_100) =====

	.target	sm_100

	.elftype	@"ET_EXEC"


//--------------------- .note.nv.tkinfo           --------------------------
	.section	.note.nv.tkinfo,"",@"SHT_NOTE"
	.sectionflags	@"SHF_NOTE_NV_TKINFO"
	.tkinfo
        /*0018*/ 	.word	0x00000002
        /*0030*/ 	.string	""
        /*0030*/ 	.string	"ptxas"
        /*0030*/ 	.string	"Cuda compilation tools, release 13.0, V13.0.88"
        /*0030*/ 	.string	"Build cuda_13.0.r13.0/compiler.36424714_0"
        /*0030*/ 	.string	"-arch sm_100 -m 64 "



//--------------------- .note.nv.cuinfo           --------------------------
	.section	.note.nv.cuinfo,"",@"SHT_NOTE"
	.sectionflags	@"SHF_NOTE_NV_CUINFO"
        /*0018*/ 	.short	0x0002
        /*001a*/ 	.short	0x0064
        /*001c*/ 	.short	0x0082
	.zero		2


//--------------------- .nv.info                  --------------------------
	.section	.nv.info,"",@"SHT_CUDA_INFO"
	.align	4


	//----- nvinfo : EIATTR_REGCOUNT
	.align		4
        /*0000*/ 	.byte	0x04, 0x2f
        /*0002*/ 	.short	(.L_1 - .L_0)
	.align		4
.L_0:
        /*0004*/ 	.word	index@(_Z9reductionPiS_i)
        /*0008*/ 	.word	0x0000000a


	//----- nvinfo : EIATTR_FRAME_SIZE
	.align		4
.L_1:
        /*000c*/ 	.byte	0x04, 0x11
        /*000e*/ 	.short	(.L_3 - .L_2)
	.align		4
.L_2:
        /*0010*/ 	.word	index@(_Z9reductionPiS_i)
        /*0014*/ 	.word	0x00000000


	//----- nvinfo : EIATTR_REGCOUNT
	.align		4
.L_3:
        /*0018*/ 	.byte	0x04, 0x2f
        /*001a*/ 	.short	(.L_5 - .L_4)
	.align		4
.L_4:
        /*001c*/ 	.word	index@(_Z6reducePiS_i)
        /*0020*/ 	.word	0x0000000d


	//----- nvinfo : EIATTR_FRAME_SIZE
	.align		4
.L_5:
        /*0024*/ 	.byte	0x04, 0x11
        /*0026*/ 	.short	(.L_7 - .L_6)
	.align		4
.L_6:
        /*0028*/ 	.word	index@(_Z6reducePiS_i)
        /*002c*/ 	.word	0x00000000


	//----- nvinfo : EIATTR_MIN_STACK_SIZE
	.align		4
.L_7:
        /*0030*/ 	.byte	0x04, 0x12
        /*0032*/ 	.short	(.L_9 - .L_8)
	.align		4
.L_8:
        /*0034*/ 	.word	index@(_Z6reducePiS_i)
        /*0038*/ 	.word	0x00000000


	//----- nvinfo : EIATTR_MIN_STACK_SIZE
	.align		4
.L_9:
        /*003c*/ 	.byte	0x04, 0x12
        /*003e*/ 	.short	(.L_11 - .L_10)
	.align		4
.L_10:
        /*0040*/ 	.word	index@(_Z9reductionPiS_i)
        /*0044*/ 	.word	0x00000000
.L_11:


//--------------------- .nv.compat                --------------------------
	.section	.nv.compat,"",@"SHT_CUDA_COMPAT_INFO"
	.align	4
        /*0000*/ 	.byte	0x02, 0x09, 0x00, 0x00, 0x02, 0x02, 0x01, 0x00, 0x02, 0x05, 0x05, 0x00, 0x03, 0x07, 0x01, 0x01
        /*0010*/ 	.byte	0x02, 0x03, 0x00, 0x00, 0x02, 0x06, 0x01, 0x00, 0x04, 0x0b, 0x08, 0x00, 0x09, 0x00, 0x00, 0x00
        /*0020*/ 	.byte	0x00, 0x00, 0x00, 0x00


//--------------------- .nv.info._Z6reducePiS_i   --------------------------
	.section	.nv.info._Z6reducePiS_i,"",@"SHT_CUDA_INFO"
	.sectionflags	@""
	.align	4


	//----- nvinfo : EIATTR_CUDA_API_VERSION
	.align		4
        /*0000*/ 	.byte	0x04, 0x37
        /*0002*/ 	.short	(.L_13 - .L_12)
.L_12:
        /*0004*/ 	.word	0x00000082


	//----- nvinfo : EIATTR_KPARAM_INFO
	.align		4
.L_13:
        /*0008*/ 	.byte	0x04, 0x17
        /*000a*/ 	.short	(.L_15 - .L_14)
.L_14:
        /*000c*/ 	.word	0x00000000
        /*0010*/ 	.short	0x0002
        /*0012*/ 	.short	0x0010
        /*0014*/ 	.byte	0x00, 0xf0, 0x11, 0x00


	//----- nvinfo : EIATTR_KPARAM_INFO
	.align		4
.L_15:
        /*0018*/ 	.byte	0x04, 0x17
        /*001a*/ 	.short	(.L_17 - .L_16)
.L_16:
        /*001c*/ 	.word	0x00000000
        /*0020*/ 	.short	0x0001
        /*0022*/ 	.short	0x0008
        /*0024*/ 	.byte	0x00, 0xf5, 0x21, 0x00


	//----- nvinfo : EIATTR_KPARAM_INFO
	.align		4
.L_17:
        /*0028*/ 	.byte	0x04, 0x17
        /*002a*/ 	.short	(.L_19 - .L_18)
.L_18:
        /*002c*/ 	.word	0x00000000
        /*0030*/ 	.short	0x0000
        /*0032*/ 	.short	0x0000
        /*0034*/ 	.byte	0x00, 0xf5, 0x21, 0x00


	//----- nvinfo : EIATTR_SPARSE_MMA_MASK
	.align		4
.L_19:
        /*0038*/ 	.byte	0x03, 0x50
        /*003a*/ 	.short	0x0000


	//----- nvinfo : EIATTR_MAXREG_COUNT
	.align		4
        /*003c*/ 	.byte	0x03, 0x1b
        /*003e*/ 	.short	0x00ff


	//----- nvinfo : EIATTR_NUM_BARRIERS
	.align		4
        /*0040*/ 	.byte	0x02, 0x4c
        /*0042*/ 	.byte	0x01
	.zero		1


	//----- nvinfo : EIATTR_MERCURY_ISA_VERSION
	.align		4
        /*0044*/ 	.byte	0x03, 0x5f
        /*0046*/ 	.short	0x0101


	//----- nvinfo : EIATTR_VRC_CTA_INIT_COUNT
	.align		4
        /*0048*/ 	.byte	0x02, 0x4a
	.zero		1
	.zero		1


	//----- nvinfo : EIATTR_EXIT_INSTR_OFFSETS
	.align		4
        /*004c*/ 	.byte	0x04, 0x1c
        /*004e*/ 	.short	(.L_21 - .L_20)


	//   ....[0]....
.L_20:
        /*0050*/ 	.word	0x00000230


	//   ....[1]....
        /*0054*/ 	.word	0x000003d0


	//   ....[2]....
        /*0058*/ 	.word	0x00000450


	//----- nvinfo : EIATTR_CBANK_PARAM_SIZE
	.align		4
.L_21:
        /*005c*/ 	.byte	0x03, 0x19
        /*005e*/ 	.short	0x0014


	//----- nvinfo : EIATTR_PARAM_CBANK
	.align		4
        /*0060*/ 	.byte	0x04, 0x0a
        /*0062*/ 	.short	(.L_23 - .L_22)
	.align		4
.L_22:
        /*0064*/ 	.word	index@(.nv.constant0._Z6reducePiS_i)
        /*0068*/ 	.short	0x0380
        /*006a*/ 	.short	0x0014


	//----- nvinfo : EIATTR_SW_WAR
	.align		4
.L_23:
        /*006c*/ 	.byte	0x04, 0x36
        /*006e*/ 	.short	(.L_25 - .L_24)
.L_24:
        /*0070*/ 	.word	0x00000008
.L_25:


//--------------------- .nv.info._Z9reductionPiS_i --------------------------
	.section	.nv.info._Z9reductionPiS_i,"",@"SHT_CUDA_INFO"
	.sectionflags	@""
	.align	4


	//----- nvinfo : EIATTR_CUDA_API_VERSION
	.align		4
        /*0000*/ 	.byte	0x04, 0x37
        /*0002*/ 	.short	(.L_27 - .L_26)
.L_26:
        /*0004*/ 	.word	0x00000082


	//----- nvinfo : EIATTR_KPARAM_INFO
	.align		4
.L_27:
        /*0008*/ 	.byte	0x04, 0x17
        /*000a*/ 	.short	(.L_29 - .L_28)
.L_28:
        /*000c*/ 	.word	0x00000000
        /*0010*/ 	.short	0x0002
        /*0012*/ 	.short	0x0010
        /*0014*/ 	.byte	0x00, 0xf0, 0x11, 0x00


	//----- nvinfo : EIATTR_KPARAM_INFO
	.align		4
.L_29:
        /*0018*/ 	.byte	0x04, 0x17
        /*001a*/ 	.short	(.L_31 - .L_30)
.L_30:
        /*001c*/ 	.word	0x00000000
        /*0020*/ 	.short	0x0001
        /*0022*/ 	.short	0x0008
        /*0024*/ 	.byte	0x00, 0xf5, 0x21, 0x00


	//----- nvinfo : EIATTR_KPARAM_INFO
	.align		4
.L_31:
        /*0028*/ 	.byte	0x04, 0x17
        /*002a*/ 	.short	(.L_33 - .L_32)
.L_32:
        /*002c*/ 	.word	0x00000000
        /*0030*/ 	.short	0x0000
        /*0032*/ 	.short	0x0000
        /*0034*/ 	.byte	0x00, 0xf5, 0x21, 0x00


	//----- nvinfo : EIATTR_SPARSE_MMA_MASK
	.align		4
.L_33:
        /*0038*/ 	.byte	0x03, 0x50
        /*003a*/ 	.short	0x0000


	//----- nvinfo : EIATTR_MAXREG_COUNT
	.align		4
        /*003c*/ 	.byte	0x03, 0x1b
        /*003e*/ 	.short	0x00ff


	//----- nvinfo : EIATTR_NUM_BARRIERS
	.align		4
        /*0040*/ 	.byte	0x02, 0x4c
        /*0042*/ 	.byte	0x01
	.zero		1


	//----- nvinfo : EIATTR_MERCURY_ISA_VERSION
	.align		4
        /*0044*/ 	.byte	0x03, 0x5f
        /*0046*/ 	.short	0x0101


	//----- nvinfo : EIATTR_VRC_CTA_INIT_COUNT
	.align		4
        /*0048*/ 	.byte	0x02, 0x4a
	.zero		1
	.zero		1


	//----- nvinfo : EIATTR_EXIT_INSTR_OFFSETS
	.align		4
        /*004c*/ 	.byte	0x04, 0x1c
        /*004e*/ 	.short	(.L_35 - .L_34)


	//   ....[0]....
.L_34:
        /*0050*/ 	.word	0x00000200


	//   ....[1]....
        /*0054*/ 	.word	0x00000270


	//----- nvinfo : EIATTR_CBANK_PARAM_SIZE
	.align		4
.L_35:
        /*0058*/ 	.byte	0x03, 0x19
        /*005a*/ 	.short	0x0014


	//----- nvinfo : EIATTR_PARAM_CBANK
	.align		4
        /*005c*/ 	.byte	0x04, 0x0a
        /*005e*/ 	.short	(.L_37 - .L_36)
	.align		4
.L_36:
        /*0060*/ 	.word	index@(.nv.constant0._Z9reductionPiS_i)
        /*0064*/ 	.short	0x0380
        /*0066*/ 	.short	0x0014


	//----- nvinfo : EIATTR_SW_WAR
	.align		4
.L_37:
        /*0068*/ 	.byte	0x04, 0x36
        /*006a*/ 	.short	(.L_39 - .L_38)
.L_38:
        /*006c*/ 	.word	0x00000008
.L_39:


//--------------------- .nv.callgraph             --------------------------
	.section	.nv.callgraph,"",@"SHT_CUDA_CALLGRAPH"
	.align	4
	.sectionentsize	8
	.align		4
        /*0000*/ 	.word	0x00000000
	.align		4
        /*0004*/ 	.word	0xffffffff
	.align		4
        /*0008*/ 	.word	0x00000000
	.align		4
        /*000c*/ 	.word	0xfffffffe
	.align		4
        /*0010*/ 	.word	0x00000000
	.align		4
        /*0014*/ 	.word	0xfffffffd
	.align		4
        /*0018*/ 	.word	0x00000000
	.align		4
        /*001c*/ 	.word	0xfffffffc


//--------------------- .text._Z6reducePiS_i      --------------------------
	.section	.text._Z6reducePiS_i,"ax",@progbits
	.align	128
        .global         _Z6reducePiS_i
        .type           _Z6reducePiS_i,@function
        .size           _Z6reducePiS_i,(.L_x_6 - _Z6reducePiS_i)
        .other          _Z6reducePiS_i,@"STO_CUDA_ENTRY STV_DEFAULT"
_Z6reducePiS_i:
.text._Z6reducePiS_i:
[----:B------:R-:W-:Y:S01]  /*0000*/  LDC R1, c[0x0][0x37c] ;  /* 0x0000df00ff017b82 */ /* 0x000fe20000000800 */
[----:B------:R-:W0:Y:S01]  /*0010*/  S2R R0, SR_CTAID.X ;  /* 0x0000000000007919 */ /* 0x000e220000002500 */
[----:B------:R-:W0:Y:S06]  /*0020*/  LDCU UR8, c[0x0][0x360] ;  /* 0x00006c00ff0877ac */ /* 0x000e2c0008000800 */
[----:B------:R-:W1:Y:S01]  /*0030*/  LDC.64 R6, c[0x0][0x388] ;  /* 0x0000e200ff067b82 */ /* 0x000e620000000a00 */
[----:B------:R-:W2:Y:S01]  /*0040*/  S2R R2, SR_TID.X ;  /* 0x0000000000027919 */ /* 0x000ea20000002100 */
[----:B------:R-:W3:Y:S01]  /*0050*/  LDCU.64 UR6, c[0x0][0x358] ;  /* 0x00006b00ff0677ac */ /* 0x000ee20008000a00 */
[----:B0-----:R-:W-:-:S04]  /*0060*/  IMAD R3, R0, UR8, RZ ;  /* 0x0000000800037c24 */ /* 0x001fc8000f8e02ff */
[----:B--2---:R-:W-:-:S04]  /*0070*/  IMAD R3, R3, 0x2, R2 ;  /* 0x0000000203037824 */ /* 0x004fc800078e0202 */
[C---:B-1----:R-:W-:Y:S01]  /*0080*/  IMAD.WIDE.U32 R4, R3.reuse, 0x4, R6 ;  /* 0x0000000403047825 */ /* 0x042fe200078e0006 */
[----:B------:R-:W-:-:S05]  /*0090*/  IADD3 R9, PT, PT, R3, UR8, RZ ;  /* 0x0000000803097c10 */ /* 0x000fca000fffe0ff */
[----:B------:R-:W-:Y:S01]  /*00a0*/  IMAD.WIDE.U32 R6, R9, 0x4, R6 ;  /* 0x0000000409067825 */ /* 0x000fe200078e0006 */
[----:B---3--:R-:W2:Y:S05]  /*00b0*/  LDG.E R4, desc[UR6][R4.64] ;  /* 0x0000000604047981 */ /* 0x008eaa000c1e1900 */
[----:B------:R-:W2:Y:S01]  /*00c0*/  LDG.E R7, desc[UR6][R6.64] ;  /* 0x0000000606077981 */ /* 0x000ea2000c1e1900 */
[----:B------:R-:W0:Y:S01]  /*00d0*/  S2UR UR5, SR_CgaCtaId ;  /* 0x00000000000579c3 */ /* 0x000e220000008800 */
[----:B------:R-:W-:Y:S01]  /*00e0*/  UMOV UR4, 0x400 ;  /* 0x0000040000047882 */ /* 0x000fe20000000000 */
[----:B------:R-:W-:Y:S01]  /*00f0*/  UISETP.GE.U32.AND UP0, UPT, UR8, 0x42, UPT ;  /* 0x000000420800788c */ /* 0x000fe2000bf06070 */
[----:B------:R-:W-:Y:S01]  /*0100*/  ISETP.GT.U32.AND P0, PT, R2, 0x1f, PT ;  /* 0x0000001f0200780c */ /* 0x000fe20003f04070 */
[----:B0-----:R-:W-:-:S06]  /*0110*/  ULEA UR4, UR5, UR4, 0x18 ;  /* 0x0000000405047291 */ /* 0x001fcc000f8ec0ff */
[----:B------:R-:W-:Y:S01]  /*0120*/  LEA R3, R2, UR4, 0x2 ;  /* 0x0000000402037c11 */ /* 0x000fe2000f8e10ff */
[----:B--2---:R-:W-:-:S05]  /*0130*/  IMAD.IADD R8, R4, 0x1, R7 ;  /* 0x0000000104087824 */ /* 0x004fca00078e0207 */
[----:B------:R0:W-:Y:S01]  /*0140*/  STS [R3], R8 ;  /* 0x0000000803007388 */ /* 0x0001e20000000800 */
[----:B------:R-:W-:Y:S06]  /*0150*/  BAR.SYNC.DEFER_BLOCKING 0x0 ;  /* 0x0000000000007b1d */ /* 0x000fec0000010000 */
[----:B------:R-:W-:Y:S05]  /*0160*/  BRA.U !UP0, `(.L_x_0) ;  /* 0x0000000108307547 */ /* 0x000fea000b800000 */
[----:B------:R-:W-:-:S07]  /*0170*/  MOV R4, UR8 ;  /* 0x0000000800047c02 */ /* 0x000fce0008000f00 */
.L_x_1:
[----:B------:R-:W-:-:S04]  /*0180*/  SHF.R.U32.HI R7, RZ, 0x1, R4 ;  /* 0x00000001ff077819 */ /* 0x000fc80000011604 */
[----:B------:R-:W-:-:S13]  /*0190*/  ISETP.GE.U32.AND P1, PT, R2, R7, PT ;  /* 0x000000070200720c */ /* 0x000fda0003f26070 */
[----:B------:R-:W-:Y:S01]  /*01a0*/  @!P1 IMAD R5, R7, 0x4, R3 ;  /* 0x0000000407059824 */ /* 0x000fe200078e0203 */
[----:B------:R-:W-:Y:S05]  /*01b0*/  @!P1 LDS R6, [R3] ;  /* 0x0000000003069984 */ /* 0x000fea0000000800 */
[----:B------:R-:W1:Y:S02]  /*01c0*/  @!P1 LDS R5, [R5] ;  /* 0x0000000005059984 */ /* 0x000e640000000800 */
[----:B-1----:R-:W-:-:S05]  /*01d0*/  @!P1 IADD3 R6, PT, PT, R5, R6, RZ ;  /* 0x0000000605069210 */ /* 0x002fca0007ffe0ff */
[----:B------:R1:W-:Y:S01]  /*01e0*/  @!P1 STS [R3], R6 ;  /* 0x0000000603009388 */ /* 0x0003e20000000800 */
[----:B------:R-:W-:Y:S01]  /*01f0*/  BAR.SYNC.DEFER_BLOCKING 0x0 ;  /* 0x0000000000007b1d */ /* 0x000fe20000010000 */
[----:B------:R-:W-:Y:S01]  /*0200*/  ISETP.GT.U32.AND P1, PT, R4, 0x83, PT ;  /* 0x000000830400780c */ /* 0x000fe20003f24070 */
[----:B------:R-:W-:-:S12]  /*0210*/  IMAD.MOV.U32 R4, RZ, RZ, R7 ;  /* 0x000000ffff047224 */ /* 0x000fd800078e0007 */
[----:B-1----:R-:W-:Y:S05]  /*0220*/  @P1 BRA `(.L_x_1) ;  /* 0xfffffffc00d41947 */ /* 0x002fea000383ffff */
.L_x_0:
[----:B------:R-:W-:Y:S05]  /*0230*/  @P0 EXIT ;  /* 0x000000000000094d */ /* 0x000fea0003800000 */
[----:B------:R-:W-:Y:S01]  /*0240*/  LDS R4, [R3+0x80] ;  /* 0x0000800003047984 */ /* 0x000fe20000000800 */
[----:B------:R-:W-:-:S03]  /*0250*/  ISETP.NE.AND P0, PT, R2, RZ, PT ;  /* 0x000000ff0200720c */ /* 0x000fc60003f05270 */
[----:B------:R-:W1:Y:S02]  /*0260*/  LDS R5, [R3] ;  /* 0x0000000003057984 */ /* 0x000e640000000800 */
[----:B-1----:R-:W-:-:S05]  /*0270*/  IADD3 R4, PT, PT, R4, R5, RZ ;  /* 0x0000000504047210 */ /* 0x002fca0007ffe0ff */
[----:B------:R-:W-:Y:S04]  /*0280*/  STS [R3], R4 ;  /* 0x0000000403007388 */ /* 0x000fe80000000800 */
[----:B------:R-:W-:Y:S04]  /*0290*/  LDS R5, [R3+0x40] ;  /* 0x0000400003057984 */ /* 0x000fe80000000800 */
[----:B------:R-:W1:Y:S02]  /*02a0*/  LDS R6, [R3] ;  /* 0x0000000003067984 */ /* 0x000e640000000800 */
[----:B-1----:R-:W-:-:S05]  /*02b0*/  IMAD.IADD R6, R5, 0x1, R6 ;  /* 0x0000000105067824 */ /* 0x002fca00078e0206 */
[----:B------:R-:W-:Y:S04]  /*02c0*/  STS [R3], R6 ;  /* 0x0000000603007388 */ /* 0x000fe80000000800 */
[----:B------:R-:W-:Y:S04]  /*02d0*/  LDS R5, [R3+0x20] ;  /* 0x0000200003057984 */ /* 0x000fe80000000800 */
[----:B0-----:R-:W0:Y:S02]  /*02e0*/  LDS R8, [R3] ;  /* 0x0000000003087984 */ /* 0x001e240000000800 */
[----:B0-----:R-:W-:-:S05]  /*02f0*/  IADD3 R8, PT, PT, R5, R8, RZ ;  /* 0x0000000805087210 */ /* 0x001fca0007ffe0ff */
[----:B------:R-:W-:Y:S04]  /*0300*/  STS [R3], R8 ;  /* 0x0000000803007388 */ /* 0x000fe80000000800 */
[----:B------:R-:W-:Y:S04]  /*0310*/  LDS R5, [R3+0x10] ;  /* 0x0000100003057984 */ /* 0x000fe80000000800 */
[----:B------:R-:W0:Y:S02]  /*0320*/  LDS R10, [R3] ;  /* 0x00000000030a7984 */ /* 0x000e240000000800 */
[----:B0-----:R-:W-:-:S05]  /*0330*/  IMAD.IADD R10, R5, 0x1, R10 ;  /* 0x00000001050a7824 */ /* 0x001fca00078e020a */
[----:B------:R-:W-:Y:S04]  /*0340*/  STS [R3], R10 ;  /* 0x0000000a03007388 */ /* 0x000fe80000000800 */
[----:B------:R-:W-:Y:S04]  /*0350*/  LDS R4, [R3+0x8] ;  /* 0x0000080003047984 */ /* 0x000fe80000000800 */
[----:B------:R-:W0:Y:S02]  /*0360*/  LDS R5, [R3] ;  /* 0x0000000003057984 */ /* 0x000e240000000800 */
[----:B0-----:R-:W-:-:S05]  /*0370*/  IADD3 R4, PT, PT, R4, R5, RZ ;  /* 0x0000000504047210 */ /* 0x001fca0007ffe0ff */
[----:B------:R-:W-:Y:S04]  /*0380*/  STS [R3], R4 ;  /* 0x0000000403007388 */ /* 0x000fe80000000800 */
[----:B------:R-:W-:Y:S04]  /*0390*/  LDS R5, [R3+0x4] ;  /* 0x0000040003057984 */ /* 0x000fe80000000800 */
[----:B------:R-:W0:Y:S02]  /*03a0*/  LDS R6, [R3] ;  /* 0x0000000003067984 */ /* 0x000e240000000800 */
[----:B0-----:R-:W-:-:S05]  /*03b0*/  IMAD.IADD R6, R5, 0x1, R6 ;  /* 0x0000000105067824 */ /* 0x001fca00078e0206 */
[----:B------:R0:W-:Y:S01]  /*03c0*/  STS [R3], R6 ;  /* 0x0000000603007388 */ /* 0x0001e20000000800 */
[----:B------:R-:W-:Y:S05]  /*03d0*/  @P0 EXIT ;  /* 0x000000000000094d */ /* 0x000fea0003800000 */
[----:B------:R-:W1:Y:S01]  /*03e0*/  S2UR UR5, SR_CgaCtaId ;  /* 0x00000000000579c3 */ /* 0x000e620000008800 */
[----:B------:R-:W-:-:S07]  /*03f0*/  UMOV UR4, 0x400 ;  /* 0x0000040000047882 */ /* 0x000fce0000000000 */
[----:B0-----:R-:W0:Y:S01]  /*0400*/  LDC.64 R2, c[0x0][0x380] ;  /* 0x0000e000ff027b82 */ /* 0x001e220000000a00 */
[----:B-1----:R-:W-:Y:S01]  /*0410*/  ULEA UR4, UR5, UR4, 0x18 ;  /* 0x0000000405047291 */ /* 0x002fe2000f8ec0ff */
[----:B0-----:R-:W-:-:S08]  /*0420*/  IMAD.WIDE.U32 R2, R0, 0x4, R2 ;  /* 0x0000000400027825 */ /* 0x001fd000078e0002 */
[----:B------:R-:W0:Y:S04]  /*0430*/  LDS R5, [UR4] ;  /* 0x00000004ff057984 */ /* 0x000e280008000800 */
[----:B0-----:R-:W-:Y:S01]  /*0440*/  STG.E desc[UR6][R2.64], R5 ;  /* 0x0000000502007986 */ /* 0x001fe2000c101906 */
[----:B------:R-:W-:Y:S05]  /*0450*/  EXIT ;  /* 0x000000000000794d */ /* 0x000fea0003800000 */
.L_x_2:
[----:B------:R-:W-:-:S00]  /*0460*/  BRA `(.L_x_2) ;  /* 0xfffffffc00fc7947 */ /* 0x000fc0000383ffff */
[----:B------:R-:W-:-:S00]  /*0470*/  NOP ;  /* 0x0000000000007918 */ /* 0x000fc00000000000 */
        /* <DEDUP_REMOVED lines=8> */
.L_x_6:


//--------------------- .text._Z9reductionPiS_i   --------------------------
	.section	.text._Z9reductionPiS_i,"ax",@progbits
	.align	128
        .global         _Z9reductionPiS_i
        .type           _Z9reductionPiS_i,@function
        .size           _Z9reductionPiS_i,(.L_x_7 - _Z9reductionPiS_i)
        .other          _Z9reductionPiS_i,@"STO_CUDA_ENTRY STV_DEFAULT"
_Z9reductionPiS_i:
.text._Z9reductionPiS_i:
[----:B------:R-:W-:Y:S01]  /*0000*/  LDC R1, c[0x0][0x37c] ;  /* 0x0000df00ff017b82 */ /* 0x000fe20000000800 */
[----:B------:R-:W0:Y:S07]  /*0010*/  S2R R7, SR_TID.X ;  /* 0x0000000000077919 */ /* 0x000e2e0000002100 */
[----:B------:R-:W0:Y:S01]  /*0020*/  S2UR UR4, SR_CTAID.X ;  /* 0x00000000000479c3 */ /* 0x000e220000002500 */
[----:B------:R-:W1:Y:S01]  /*0030*/  LDCU UR5, c[0x0][0x390] ;  /* 0x00007200ff0577ac */ /* 0x000e620008000800 */
[----:B------:R-:W2:Y:S06]  /*0040*/  LDCU.64 UR6, c[0x0][0x358] ;  /* 0x00006b00ff0677ac */ /* 0x000eac0008000a00 */
[----:B------:R-:W0:Y:S02]  /*0050*/  LDC R4, c[0x0][0x360] ;  /* 0x0000d800ff047b82 */ /* 0x000e240000000800 */
[----:B0-----:R-:W-:-:S05]  /*0060*/  IMAD R5, R4, UR4, R7 ;  /* 0x0000000404057c24 */ /* 0x001fca000f8e0207 */
[----:B-1----:R-:W-:-:S13]  /*0070*/  ISETP.GE.U32.AND P1, PT, R5, UR5, PT ;  /* 0x0000000505007c0c */ /* 0x002fda000bf26070 */
[----:B------:R-:W0:Y:S02]  /*0080*/  @!P1 LDC.64 R2, c[0x0][0x388] ;  /* 0x0000e200ff029b82 */ /* 0x000e240000000a00 */
[----:B0-----:R-:W-:-:S06]  /*0090*/  @!P1 IMAD.WIDE.U32 R2, R5, 0x4, R2 ;  /* 0x0000000405029825 */ /* 0x001fcc00078e0002 */
[----:B--2---:R-:W2:Y:S01]  /*00a0*/  @!P1 LDG.E R3, desc[UR6][R2.64] ;  /* 0x0000000602039981 */ /* 0x004ea2000c1e1900 */
[----:B------:R-:W0:Y:S01]  /*00b0*/  S2UR UR5, SR_CgaCtaId ;  /* 0x00000000000579c3 */ /* 0x000e220000008800 */
[----:B------:R-:W-:Y:S01]  /*00c0*/  UMOV UR4, 0x400 ;  /* 0x0000040000047882 */ /* 0x000fe20000000000 */
[----:B------:R-:W-:Y:S02]  /*00d0*/  ISETP.GE.U32.AND P2, PT, R4, 0x42, PT ;  /* 0x000000420400780c */ /* 0x000fe40003f46070 */
[----:B------:R-:W-:Y:S01]  /*00e0*/  ISETP.NE.AND P0, PT, R7, RZ, PT ;  /* 0x000000ff0700720c */ /* 0x000fe20003f05270 */
[----:B0-----:R-:W-:-:S06]  /*00f0*/  ULEA UR4, UR5, UR4, 0x18 ;  /* 0x0000000405047291 */ /* 0x001fcc000f8ec0ff */
[----:B------:R-:W-:-:S05]  /*0100*/  LEA R0, R7, UR4, 0x2 ;  /* 0x0000000407007c11 */ /* 0x000fca000f8e10ff */
[----:B--2---:R0:W-:Y:S04]  /*0110*/  @!P1 STS [R0], R3 ;  /* 0x0000000300009388 */ /* 0x0041e80000000800 */
[----:B------:R0:W-:Y:S01]  /*0120*/  @P1 STS [R0], RZ ;  /* 0x000000ff00001388 */ /* 0x0001e20000000800 */
[----:B------:R-:W-:Y:S06]  /*0130*/  BAR.SYNC.DEFER_BLOCKING 0x0 ;  /* 0x0000000000007b1d */ /* 0x000fec0000010000 */
[----:B------:R-:W-:Y:S05]  /*0140*/  @!P2 BRA `(.L_x_3) ;  /* 0x00000000002ca947 */ /* 0x000fea0003800000 */
.L_x_4:
[----:B------:R-:W-:-:S04]  /*0150*/  SHF.R.U32.HI R5, RZ, 0x1, R4 ;  /* 0x00000001ff057819 */ /* 0x000fc80000011604 */
[----:B------:R-:W-:-:S13]  /*0160*/  ISETP.GE.U32.AND P1, PT, R7, R5, PT ;  /* 0x000000050700720c */ /* 0x000fda0003f26070 */
[----:B------:R-:W-:Y:S01]  /*0170*/  @!P1 IMAD R2, R5, 0x4, R0 ;  /* 0x0000000405029824 */ /* 0x000fe200078e0200 */
[----:B0-----:R-:W-:Y:S05]  /*0180*/  @!P1 LDS R3, [R0] ;  /* 0x0000000000039984 */ /* 0x001fea0000000800 */
[----:B------:R-:W0:Y:S02]  /*0190*/  @!P1 LDS R2, [R2] ;  /* 0x0000000002029984 */ /* 0x000e240000000800 */
[----:B0-----:R-:W-:-:S05]  /*01a0*/  @!P1 IMAD.IADD R3, R2, 0x1, R3 ;  /* 0x0000000102039824 */ /* 0x001fca00078e0203 */
[----:B------:R1:W-:Y:S01]  /*01b0*/  @!P1 STS [R0], R3 ;  /* 0x0000000300009388 */ /* 0x0003e20000000800 */
[----:B------:R-:W-:Y:S01]  /*01c0*/  BAR.SYNC.DEFER_BLOCKING 0x0 ;  /* 0x0000000000007b1d */ /* 0x000fe20000010000 */
[----:B------:R-:W-:Y:S01]  /*01d0*/  ISETP.GT.U32.AND P1, PT, R4, 0x83, PT ;  /* 0x000000830400780c */ /* 0x000fe20003f24070 */
[----:B------:R-:W-:-:S12]  /*01e0*/  IMAD.MOV.U32 R4, RZ, RZ, R5 ;  /* 0x000000ffff047224 */ /* 0x000fd800078e0005 */
[----:B-1----:R-:W-:Y:S05]  /*01f0*/  @P1 BRA `(.L_x_4) ;  /* 0xfffffffc00d41947 */ /* 0x002fea000383ffff */
.L_x_3:
[----:B------:R-:W-:Y:S05]  /*0200*/  @P0 EXIT ;  /* 0x000000000000094d */ /* 0x000fea0003800000 */
[----:B------:R-:W1:Y:S01]  /*0210*/  S2UR UR5, SR_CgaCtaId ;  /* 0x00000000000579c3 */ /* 0x000e620000008800 */
[----:B------:R-:W-:-:S07]  /*0220*/  UMOV UR4, 0x400 ;  /* 0x0000040000047882 */ /* 0x000fce0000000000 */
[----:B0-----:R-:W0:Y:S01]  /*0230*/  LDC.64 R2, c[0x0][0x380] ;  /* 0x0000e000ff027b82 */ /* 0x001e220000000a00 */
[----:B-1----:R-:W-:-:S09]  /*0240*/  ULEA UR4, UR5, UR4, 0x18 ;  /* 0x0000000405047291 */ /* 0x002fd2000f8ec0ff */
[----:B------:R-:W0:Y:S04]  /*0250*/  LDS R5, [UR4] ;  /* 0x00000004ff057984 */ /* 0x000e280008000800 */
[----:B0-----:R-:W-:Y:S01]  /*0260*/  STG.E desc[UR6][R2.64], R5 ;  /* 0x0000000502007986 */ /* 0x001fe2000c101906 */
[----:B------:R-:W-:Y:S05]  /*0270*/  EXIT ;  /* 0x000000000000794d */ /* 0x000fea0003800000 */
.L_x_5:
        /* <DEDUP_REMOVED lines=16> */
.L_x_7:


//--------------------- .nv.shared._Z6reducePiS_i --------------------------
	.section	.nv.shared._Z6reducePiS_i,"aw",@nobits
	.sectionflags	@""
	.align	16
	.zero		1024


//--------------------- .nv.shared.reserved.0     --------------------------
	.section	.nv.shared.reserved.0,"aw",@nobits
	.weak		__nv_reservedSMEM_offset_0_alias
	.size		__nv_reservedSMEM_offset_0_alias, 0, 64
	.other		__nv_reservedSMEM_offset_0_alias,@"STO_CUDA_RESERVED_SHARED STV_DEFAULT"
__nv_reservedSMEM_offset_0_alias:
	.zero		0
	.zero		64


//--------------------- .nv.shared._Z9reductionPiS_i --------------------------
	.section	.nv.shared._Z9reductionPiS_i,"aw",@nobits
	.sectionflags	@""
	.align	16
	.zero		1024


//--------------------- .nv.constant0._Z6reducePiS_i --------------------------
	.section	.nv.constant0._Z6reducePiS_i,"a",@progbits
	.sectionflags	@""
	.align	4
.nv.constant0._Z6reducePiS_i:
	.zero		916


//--------------------- .nv.constant0._Z9reductionPiS_i --------------------------
	.section	.nv.constant0._Z9reductionPiS_i,"a",@progbits
	.sectionflags	@""
	.align	4
.nv.constant0._Z9reductionPiS_i:
	.zero		916


//--------------------- SYMBOLS --------------------------

	.type		.nv.reservedSmem.offset0,@object
	.size		.nv.reservedSmem.offset0,0x4
	.type		.nv.reservedSmem.cap,@object
	.size		.nv.reservedSmem.cap,0x4
